//
// Generated by NVIDIA NVVM Compiler
//
// Compiler Build ID: CL-36424714
// Cuda compilation tools, release 13.0, V13.0.88
// Based on NVVM 20.0.0
//

.version 9.0
.target sm_100
.address_size 64

	// .globl	_Z9reductionPfii
// _ZZ9reductionPfiiE6s_data has been demoted

.visible .entry _Z9reductionPfii(
	.param .u64 .ptr .align 1 _Z9reductionPfii_param_0,
	.param .u32 _Z9reductionPfii_param_1,
	.param .u32 _Z9reductionPfii_param_2
)
{
	.reg .pred 	%p<30>;
	.reg .b32 	%r<20>;
	.reg .b32 	%f<30>;
	.reg .b64 	%rd<5>;
	// demoted variable
	.shared .align 4 .b8 _ZZ9reductionPfiiE6s_data[2048];
	ld.param.u64 	%rd2, [_Z9reductionPfii_param_0];
	ld.param.u32 	%r4, [_Z9reductionPfii_param_1];
	ld.param.u32 	%r5, [_Z9reductionPfii_param_2];
	cvta.to.global.u64 	%rd3, %rd2;
	mov.u32 	%r6, %ctaid.x;
	mov.u32 	%r7, %ntid.x;
	mov.u32 	%r1, %tid.x;
	mad.lo.s32 	%r2, %r6, %r7, %r1;
	mul.lo.s32 	%r8, %r5, %r2;
	setp.ge.s32 	%p1, %r2, %r4;
	mul.wide.s32 	%rd4, %r8, 4;
	add.s64 	%rd1, %rd3, %rd4;
	shl.b32 	%r9, %r1, 2;
	mov.u32 	%r10, _ZZ9reductionPfiiE6s_data;
	add.s32 	%r3, %r10, %r9;
	@%p1 bra 	$L__BB0_2;
	ld.global.f32 	%f1, [%rd1];
	st.shared.f32 	[%r3], %f1;
$L__BB0_2:
	bar.sync 	0;
	setp.gt.u32 	%p2, %r1, 255;
	add.s32 	%r11, %r2, 256;
	setp.ge.s32 	%p3, %r11, %r4;
	or.pred  	%p4, %p2, %p3;
	@%p4 bra 	$L__BB0_4;
	ld.shared.f32 	%f2, [%r3+1024];
	ld.shared.f32 	%f3, [%r3];
	add.f32 	%f4, %f2, %f3;
	st.shared.f32 	[%r3], %f4;
$L__BB0_4:
	bar.sync 	0;
	setp.gt.u32 	%p5, %r1, 127;
	add.s32 	%r12, %r2, 128;
	setp.ge.s32 	%p6, %r12, %r4;
	or.pred  	%p7, %p5, %p6;
	@%p7 bra 	$L__BB0_6;
	ld.shared.f32 	%f5, [%r3+512];
	ld.shared.f32 	%f6, [%r3];
	add.f32 	%f7, %f5, %f6;
	st.shared.f32 	[%r3], %f7;
$L__BB0_6:
	bar.sync 	0;
	setp.gt.u32 	%p8, %r1, 63;
	add.s32 	%r13, %r2, 64;
	setp.ge.s32 	%p9, %r13, %r4;
	or.pred  	%p10, %p8, %p9;
	@%p10 bra 	$L__BB0_8;
	ld.shared.f32 	%f8, [%r3+256];
	ld.shared.f32 	%f9, [%r3];
	add.f32 	%f10, %f8, %f9;
	st.shared.f32 	[%r3], %f10;
$L__BB0_8:
	bar.sync 	0;
	setp.gt.u32 	%p11, %r1, 31;
	add.s32 	%r14, %r2, 32;
	setp.ge.s32 	%p12, %r14, %r4;
	or.pred  	%p13, %p11, %p12;
	@%p13 bra 	$L__BB0_10;
	ld.shared.f32 	%f11, [%r3+128];
	ld.shared.f32 	%f12, [%r3];
	add.f32 	%f13, %f11, %f12;
	st.shared.f32 	[%r3], %f13;
$L__BB0_10:
	bar.sync 	0;
	setp.gt.u32 	%p14, %r1, 15;
	add.s32 	%r15, %r2, 16;
	setp.ge.s32 	%p15, %r15, %r4;
	or.pred  	%p16, %p14, %p15;
	@%p16 bra 	$L__BB0_12;
	ld.shared.f32 	%f14, [%r3+64];
	ld.shared.f32 	%f15, [%r3];
	add.f32 	%f16, %f14, %f15;
	st.shared.f32 	[%r3], %f16;
$L__BB0_12:
	bar.sync 	0;
	setp.gt.u32 	%p17, %r1, 7;
	add.s32 	%r16, %r2, 8;
	setp.ge.s32 	%p18, %r16, %r4;
	or.pred  	%p19, %p17, %p18;
	@%p19 bra 	$L__BB0_14;
	ld.shared.f32 	%f17, [%r3+32];
	ld.shared.f32 	%f18, [%r3];
	add.f32 	%f19, %f17, %f18;
	st.shared.f32 	[%r3], %f19;
$L__BB0_14:
	bar.sync 	0;
	setp.gt.u32 	%p20, %r1, 3;
	add.s32 	%r17, %r2, 4;
	setp.ge.s32 	%p21, %r17, %r4;
	or.pred  	%p22, %p20, %p21;
	@%p22 bra 	$L__BB0_16;
	ld.shared.f32 	%f20, [%r3+16];
	ld.shared.f32 	%f21, [%r3];
	add.f32 	%f22, %f20, %f21;
	st.shared.f32 	[%r3], %f22;
$L__BB0_16:
	bar.sync 	0;
	setp.gt.u32 	%p23, %r1, 1;
	add.s32 	%r18, %r2, 2;
	setp.ge.s32 	%p24, %r18, %r4;
	or.pred  	%p25, %p23, %p24;
	@%p25 bra 	$L__BB0_18;
	ld.shared.f32 	%f23, [%r3+8];
	ld.shared.f32 	%f24, [%r3];
	add.f32 	%f25, %f23, %f24;
	st.shared.f32 	[%r3], %f25;
$L__BB0_18:
	bar.sync 	0;
	setp.ne.s32 	%p26, %r1, 0;
	add.s32 	%r19, %r2, 1;
	setp.ge.s32 	%p27, %r19, %r4;
	or.pred  	%p28, %p26, %p27;
	@%p28 bra 	$L__BB0_20;
	ld.shared.f32 	%f26, [_ZZ9reductionPfiiE6s_data+4];
	ld.shared.f32 	%f27, [%r3];
	add.f32 	%f28, %f26, %f27;
	st.shared.f32 	[%r3], %f28;
$L__BB0_20:
	setp.ne.s32 	%p29, %r1, 0;
	bar.sync 	0;
	@%p29 bra 	$L__BB0_22;
	ld.shared.f32 	%f29, [_ZZ9reductionPfiiE6s_data];
	st.global.f32 	[%rd1], %f29;
$L__BB0_22:
	ret;

}


// ===== COMPILED SASS (sm_100) =====

	.target	sm_100

	.elftype	@"ET_EXEC"


//--------------------- .note.nv.tkinfo           --------------------------
	.section	.note.nv.tkinfo,"",@"SHT_NOTE"
	.sectionflags	@"SHF_NOTE_NV_TKINFO"
	.tkinfo
        /*0018*/ 	.word	0x00000002
        /*0030*/ 	.string	""
        /*0030*/ 	.string	"ptxas"
        /*0030*/ 	.string	"Cuda compilation tools, release 13.0, V13.0.88"
        /*0030*/ 	.string	"Build cuda_13.0.r13.0/compiler.36424714_0"
        /*0030*/ 	.string	"-arch sm_100 -m 64 "



//--------------------- .note.nv.cuinfo           --------------------------
	.section	.note.nv.cuinfo,"",@"SHT_NOTE"
	.sectionflags	@"SHF_NOTE_NV_CUINFO"
        /*0018*/ 	.short	0x0002
        /*001a*/ 	.short	0x0064
        /*001c*/ 	.short	0x0082
	.zero		2


//--------------------- .nv.info                  --------------------------
	.section	.nv.info,"",@"SHT_CUDA_INFO"
	.align	4


	//----- nvinfo : EIATTR_REGCOUNT
	.align		4
        /*0000*/ 	.byte	0x04, 0x2f
        /*0002*/ 	.short	(.L_1 - .L_0)
	.align		4
.L_0:
        /*0004*/ 	.word	index@(_Z9reductionPfii)
        /*0008*/ 	.word	0x0000000c


	//----- nvinfo : EIATTR_FRAME_SIZE
	.align		4
.L_1:
        /*000c*/ 	.byte	0x04, 0x11
        /*000e*/ 	.short	(.L_3 - .L_2)
	.align		4
.L_2:
        /*0010*/ 	.word	index@(_Z9reductionPfii)
        /*0014*/ 	.word	0x00000000


	//----- nvinfo : EIATTR_MIN_STACK_SIZE
	.align		4
.L_3:
        /*0018*/ 	.byte	0x04, 0x12
        /*001a*/ 	.short	(.L_5 - .L_4)
	.align		4
.L_4:
        /*001c*/ 	.word	index@(_Z9reductionPfii)
        /*0020*/ 	.word	0x00000000
.L_5:


//--------------------- .nv.compat                --------------------------
	.section	.nv.compat,"",@"SHT_CUDA_COMPAT_INFO"
	.align	4
        /*0000*/ 	.byte	0x02, 0x09, 0x00, 0x00, 0x02, 0x02, 0x01, 0x00, 0x02, 0x05, 0x05, 0x00, 0x03, 0x07, 0x01, 0x01
        /*0010*/ 	.byte	0x02, 0x03, 0x00, 0x00, 0x02, 0x06, 0x01, 0x00, 0x04, 0x0b, 0x08, 0x00, 0x09, 0x00, 0x00, 0x00
        /*0020*/ 	.byte	0x00, 0x00, 0x00, 0x00


//--------------------- .nv.info._Z9reductionPfii --------------------------
	.section	.nv.info._Z9reductionPfii,"",@"SHT_CUDA_INFO"
	.sectionflags	@""
	.align	4


	//----- nvinfo : EIATTR_CUDA_API_VERSION
	.align		4
        /*0000*/ 	.byte	0x04, 0x37
        /*0002*/ 	.short	(.L_7 - .L_6)
.L_6:
        /*0004*/ 	.word	0x00000082


	//----- nvinfo : EIATTR_KPARAM_INFO
	.align		4
.L_7:
        /*0008*/ 	.byte	0x04, 0x17
        /*000a*/ 	.short	(.L_9 - .L_8)
.L_8:
        /*000c*/ 	.word	0x00000000
        /*0010*/ 	.short	0x0002
        /*0012*/ 	.short	0x000c
        /*0014*/ 	.byte	0x00, 0xf0, 0x11, 0x00


	//----- nvinfo : EIATTR_KPARAM_INFO
	.align		4
.L_9:
        /*0018*/ 	.byte	0x04, 0x17
        /*001a*/ 	.short	(.L_11 - .L_10)
.L_10:
        /*001c*/ 	.word	0x00000000
        /*0020*/ 	.short	0x0001
        /*0022*/ 	.short	0x0008
        /*0024*/ 	.byte	0x00, 0xf0, 0x11, 0x00


	//----- nvinfo : EIATTR_KPARAM_INFO
	.align		4
.L_11:
        /*0028*/ 	.byte	0x04, 0x17
        /*002a*/ 	.short	(.L_13 - .L_12)
.L_12:
        /*002c*/ 	.word	0x00000000
        /*0030*/ 	.short	0x0000
        /*0032*/ 	.short	0x0000
        /*0034*/ 	.byte	0x00, 0xf5, 0x21, 0x00


	//----- nvinfo : EIATTR_SPARSE_MMA_MASK
	.align		4
.L_13:
        /*0038*/ 	.byte	0x03, 0x50
        /*003a*/ 	.short	0x0000


	//----- nvinfo : EIATTR_MAXREG_COUNT
	.align		4
        /*003c*/ 	.byte	0x03, 0x1b
        /*003e*/ 	.short	0x00ff


	//----- nvinfo : EIATTR_NUM_BARRIERS
	.align		4
        /*0040*/ 	.byte	0x02, 0x4c
        /*0042*/ 	.byte	0x01
	.zero		1


	//----- nvinfo : EIATTR_MERCURY_ISA_VERSION
	.align		4
        /*0044*/ 	.byte	0x03, 0x5f
        /*0046*/ 	.short	0x0101


	//----- nvinfo : EIATTR_VRC_CTA_INIT_COUNT
	.align		4
        /*0048*/ 	.byte	0x02, 0x4a
	.zero		1
	.zero		1


	//----- nvinfo : EIATTR_EXIT_INSTR_OFFSETS
	.align		4
        /*004c*/ 	.byte	0x04, 0x1c
        /*004e*/ 	.short	(.L_15 - .L_14)


	//   ....[0]....
.L_14:
        /*0050*/ 	.word	0x000005b0


	//   ....[1]....
        /*0054*/ 	.word	0x000005e0


	//----- nvinfo : EIATTR_CBANK_PARAM_SIZE
	.align		4
.L_15:
        /*0058*/ 	.byte	0x03, 0x19
        /*005a*/ 	.short	0x0010


	//----- nvinfo : EIATTR_PARAM_CBANK
	.align		4
        /*005c*/ 	.byte	0x04, 0x0a
        /*005e*/ 	.short	(.L_17 - .L_16)
	.align		4
.L_16:
        /*0060*/ 	.word	index@(.nv.constant0._Z9reductionPfii)
        /*0064*/ 	.short	0x0380
        /*0066*/ 	.short	0x0010


	//----- nvinfo : EIATTR_SW_WAR
	.align		4
.L_17:
        /*0068*/ 	.byte	0x04, 0x36
        /*006a*/ 	.short	(.L_19 - .L_18)
.L_18:
        /*006c*/ 	.word	0x00000008
.L_19:


//--------------------- .nv.callgraph             --------------------------
	.section	.nv.callgraph,"",@"SHT_CUDA_CALLGRAPH"
	.align	4
	.sectionentsize	8
	.align		4
        /*0000*/ 	.word	0x00000000
	.align		4
        /*0004*/ 	.word	0xffffffff
	.align		4
        /*0008*/ 	.word	0x00000000
	.align		4
        /*000c*/ 	.word	0xfffffffe
	.align		4
        /*0010*/ 	.word	0x00000000
	.align		4
        /*0014*/ 	.word	0xfffffffd
	.align		4
        /*0018*/ 	.word	0x00000000
	.align		4
        /*001c*/ 	.word	0xfffffffc


//--------------------- .text._Z9reductionPfii    --------------------------
	.section	.text._Z9reductionPfii,"ax",@progbits
	.align	128
        .global         _Z9reductionPfii
        .type           _Z9reductionPfii,@function
        .size           _Z9reductionPfii,(.L_x_1 - _Z9reductionPfii)
        .other          _Z9reductionPfii,@"STO_CUDA_ENTRY STV_DEFAULT"
_Z9reductionPfii:
.text._Z9reductionPfii:
[----:B------:R-:W-:Y:S01]  /*0000*/  LDC R1, c[0x0][0x37c] ;  /* 0x0000df00ff017b82 */ /* 0x000fe20000000800 */
[----:B------:R-:W0:Y:S07]  /*0010*/  S2R R0, SR_TID.X ;  /* 0x0000000000007919 */ /* 0x000e2e0000002100 */
[----:B------:R-:W0:Y:S01]  /*0020*/  S2UR UR4, SR_CTAID.X ;  /* 0x00000000000479c3 */ /* 0x000e220000002500 */
[----:B------:R-:W1:Y:S01]  /*0030*/  LDCU.64 UR8, c[0x0][0x388] ;  /* 0x00007100ff0877ac */ /* 0x000e620008000a00 */
[----:B------:R-:W2:Y:S06]  /*0040*/  LDCU.64 UR6, c[0x0][0x358] ;  /* 0x00006b00ff0677ac */ /* 0x000eac0008000a00 */
[----:B------:R-:W0:Y:S08]  /*0050*/  LDC R5, c[0x0][0x360] ;  /* 0x0000d800ff057b82 */ /* 0x000e300000000800 */
[----:B------:R-:W3:Y:S01]  /*0060*/  LDC.64 R2, c[0x0][0x380] ;  /* 0x0000e000ff027b82 */ /* 0x000ee20000000a00 */
[----:B0-----:R-:W-:-:S04]  /*0070*/  IMAD R4, R5, UR4, R0 ;  /* 0x0000000405047c24 */ /* 0x001fc8000f8e0200 */
[C---:B-1----:R-:W-:Y:S01]  /*0080*/  IMAD R5, R4.reuse, UR9, RZ ;  /* 0x0000000904057c24 */ /* 0x042fe2000f8e02ff */
[----:B------:R-:W-:-:S03]  /*0090*/  ISETP.GE.AND P1, PT, R4, UR8, PT ;  /* 0x0000000804007c0c */ /* 0x000fc6000bf26270 */
[----:B---3--:R-:W-:-:S10]  /*00a0*/  IMAD.WIDE R2, R5, 0x4, R2 ;  /* 0x0000000405027825 */ /* 0x008fd400078e0202 */
[----:B--2---:R-:W2:Y:S01]  /*00b0*/  @!P1 LDG.E R6, desc[UR6][R2.64] ;  /* 0x0000000602069981 */ /* 0x004ea2000c1e1900 */
[----:B------:R-:W0:Y:S01]  /*00c0*/  S2UR UR5, SR_CgaCtaId ;  /* 0x00000000000579c3 */ /* 0x000e220000008800 */
[----:B------:R-:W-:Y:S01]  /*00d0*/  UMOV UR4, 0x400 ;  /* 0x0000040000047882 */ /* 0x000fe20000000000 */
[C---:B------:R-:W-:Y:S02]  /*00e0*/  VIADD R5, R4.reuse, 0x100 ;  /* 0x0000010004057836 */ /* 0x040fe40000000000 */
[----:B------:R-:W-:-:S03]  /*00f0*/  VIADD R9, R4, 0x80 ;  /* 0x0000008004097836 */ /* 0x000fc60000000000 */
[----:B------:R-:W-:-:S04]  /*0100*/  ISETP.GE.AND P0, PT, R5, UR8, PT ;  /* 0x0000000805007c0c */ /* 0x000fc8000bf06270 */
[----:B------:R-:W-:Y:S01]  /*0110*/  ISETP.GT.U32.OR P0, PT, R0, 0xff, P0 ;  /* 0x000000ff0000780c */ /* 0x000fe20000704470 */
[----:B0-----:R-:W-:-:S06]  /*0120*/  ULEA UR4, UR5, UR4, 0x18 ;  /* 0x0000000405047291 */ /* 0x001fcc000f8ec0ff */
[----:B------:R-:W-:-:S05]  /*0130*/  LEA R5, R0, UR4, 0x2 ;  /* 0x0000000400057c11 */ /* 0x000fca000f8e10ff */
[----:B--2---:R-:W-:Y:S01]  /*0140*/  @!P1 STS [R5], R6 ;  /* 0x0000000605009388 */ /* 0x004fe20000000800 */
[----:B------:R-:W-:Y:S01]  /*0150*/  BAR.SYNC.DEFER_BLOCKING 0x0 ;  /* 0x0000000000007b1d */ /* 0x000fe20000010000 */
[----:B------:R-:W-:Y:S01]  /*0160*/  ISETP.GE.AND P1, PT, R9, UR8, PT ;  /* 0x0000000809007c0c */ /* 0x000fe2000bf26270 */
[----:B------:R-:W-:-:S03]  /*0170*/  VIADD R9, R4, 0x40 ;  /* 0x0000004004097836 */ /* 0x000fc60000000000 */
[----:B------:R-:W-:Y:S01]  /*0180*/  ISETP.GT.U32.OR P1, PT, R0, 0x7f, P1 ;  /* 0x0000007f0000780c */ /* 0x000fe20000f24470 */
[----:B------:R-:W-:Y:S04]  /*0190*/  @!P0 LDS R7, [R5+0x400] ;  /* 0x0004000005078984 */ /* 0x000fe80000000800 */
[----:B------:R-:W0:Y:S02]  /*01a0*/  @!P0 LDS R8, [R5] ;  /* 0x0000000005088984 */ /* 0x000e240000000800 */
[----:B0-----:R-:W-:-:S05]  /*01b0*/  @!P0 FADD R8, R7, R8 ;  /* 0x0000000807088221 */ /* 0x001fca0000000000 */
[----:B------:R-:W-:Y:S01]  /*01c0*/  @!P0 STS [R5], R8 ;  /* 0x0000000805008388 */ /* 0x000fe20000000800 */
        /* <DEDUP_REMOVED lines=34> */
[C---:B------:R-:W-:Y:S02]  /*03f0*/  VIADD R9, R4.reuse, 0x2 ;  /* 0x0000000204097836 */ /* 0x040fe40000000000 */
[----:B------:R-:W-:Y:S01]  /*0400*/  VIADD R4, R4, 0x1 ;  /* 0x0000000104047836 */ /* 0x000fe20000000000 */
[----:B------:R-:W-:Y:S01]  /*0410*/  ISETP.GT.U32.OR P0, PT, R0, 0x3, P0 ;  /* 0x000000030000780c */ /* 0x000fe20000704470 */
[----:B------:R-:W-:Y:S04]  /*0420*/  @!P1 LDS R7, [R5+0x20] ;  /* 0x0000200005079984 */ /* 0x000fe80000000800 */
[----:B------:R-:W0:Y:S02]  /*0430*/  @!P1 LDS R6, [R5] ;  /* 0x0000000005069984 */ /* 0x000e240000000800 */
[----:B0-----:R-:W-:-:S05]  /*0440*/  @!P1 FADD R6, R7, R6 ;  /* 0x0000000607069221 */ /* 0x001fca0000000000 */
[----:B------:R-:W-:Y:S01]  /*0450*/  @!P1 STS [R5], R6 ;  /* 0x0000000605009388 */ /* 0x000fe20000000800 */
[----:B------:R-:W-:Y:S01]  /*0460*/  BAR.SYNC.DEFER_BLOCKING 0x0 ;  /* 0x0000000000007b1d */ /* 0x000fe20000010000 */
[----:B------:R-:W-:-:S04]  /*0470*/  ISETP.GE.AND P1, PT, R9, UR8, PT ;  /* 0x0000000809007c0c */ /* 0x000fc8000bf26270 */
[----:B------:R-:W-:Y:S01]  /*0480*/  ISETP.GT.U32.OR P1, PT, R0, 0x1, P1 ;  /* 0x000000010000780c */ /* 0x000fe20000f24470 */
[----:B------:R-:W-:Y:S04]  /*0490*/  @!P0 LDS R7, [R5+0x10] ;  /* 0x0000100005078984 */ /* 0x000fe80000000800 */
[----:B------:R-:W0:Y:S02]  /*04a0*/  @!P0 LDS R8, [R5] ;  /* 0x0000000005088984 */ /* 0x000e240000000800 */
[----:B0-----:R-:W-:-:S05]  /*04b0*/  @!P0 FADD R8, R7, R8 ;  /* 0x0000000807088221 */ /* 0x001fca0000000000 */
[----:B------:R-:W-:Y:S01]  /*04c0*/  @!P0 STS [R5], R8 ;  /* 0x0000000805008388 */ /* 0x000fe20000000800 */
[----:B------:R-:W-:Y:S01]  /*04d0*/  BAR.SYNC.DEFER_BLOCKING 0x0 ;  /* 0x0000000000007b1d */ /* 0x000fe20000010000 */
[----:B------:R-:W-:-:S04]  /*04e0*/  ISETP.GE.AND P0, PT, R4, UR8, PT ;  /* 0x0000000804007c0c */ /* 0x000fc8000bf06270 */
[----:B------:R-:W-:Y:S01]  /*04f0*/  ISETP.NE.OR P0, PT, R0, RZ, P0 ;  /* 0x000000ff0000720c */ /* 0x000fe20000705670 */
[----:B------:R-:W-:Y:S04]  /*0500*/  @!P1 LDS R7, [R5+0x8] ;  /* 0x0000080005079984 */ /* 0x000fe80000000800 */
[----:B------:R-:W0:Y:S02]  /*0510*/  @!P1 LDS R6, [R5] ;  /* 0x0000000005069984 */ /* 0x000e240000000800 */
[----:B0-----:R-:W-:-:S05]  /*0520*/  @!P1 FADD R6, R7, R6 ;  /* 0x0000000607069221 */ /* 0x001fca0000000000 */
[----:B------:R-:W-:Y:S01]  /*0530*/  @!P1 STS [R5], R6 ;  /* 0x0000000605009388 */ /* 0x000fe20000000800 */
[----:B------:R-:W-:Y:S01]  /*0540*/  BAR.SYNC.DEFER_BLOCKING 0x0 ;  /* 0x0000000000007b1d */ /* 0x000fe20000010000 */
[----:B------:R-:W-:-:S05]  /*0550*/  ISETP.NE.AND P1, PT, R0, RZ, PT ;  /* 0x000000ff0000720c */ /* 0x000fca0003f25270 */
[----:B------:R-:W-:Y:S04]  /*0560*/  @!P0 LDS R4, [UR4+0x4] ;  /* 0x00000404ff048984 */ /* 0x000fe80008000800 */
[----:B------:R-:W0:Y:S02]  /*0570*/  @!P0 LDS R7, [R5] ;  /* 0x0000000005078984 */ /* 0x000e240000000800 */
[----:B0-----:R-:W-:-:S05]  /*0580*/  @!P0 FADD R4, R4, R7 ;  /* 0x0000000704048221 */ /* 0x001fca0000000000 */
[----:B------:R0:W-:Y:S01]  /*0590*/  @!P0 STS [R5], R4 ;  /* 0x0000000405008388 */ /* 0x0001e20000000800 */
[----:B------:R-:W-:Y:S06]  /*05a0*/  BAR.SYNC.DEFER_BLOCKING 0x0 ;  /* 0x0000000000007b1d */ /* 0x000fec0000010000 */
[----:B------:R-:W-:Y:S05]  /*05b0*/  @P1 EXIT ;  /* 0x000000000000194d */ /* 0x000fea0003800000 */
[----:B0-----:R-:W0:Y:S04]  /*05c0*/  LDS R5, [UR4] ;  /* 0x00000004ff057984 */ /* 0x001e280008000800 */
[----:B0-----:R-:W-:Y:S01]  /*05d0*/  STG.E desc[UR6][R2.64], R5 ;  /* 0x0000000502007986 */ /* 0x001fe2000c101906 */
[----:B------:R-:W-:Y:S05]  /*05e0*/  EXIT ;  /* 0x000000000000794d */ /* 0x000fea0003800000 */
.L_x_0:
[----:B------:R-:W-:-:S00]  /*05f0*/  BRA `(.L_x_0) ;  /* 0xfffffffc00fc7947 */ /* 0x000fc0000383ffff */
[----:B------:R-:W-:-:S00]  /*0600*/  NOP ;  /* 0x0000000000007918 */ /* 0x000fc00000000000 */
[----:B------:R-:W-:-:S00]  /*0610*/  NOP ;  /* 0x0000000000007918 */ /* 0x000fc00000000000 */
[----:B------:R-:W-:-:S00]  /*0620*/  NOP ;  /* 0x0000000000007918 */ /* 0x000fc00000000000 */
[----:B------:R-:W-:-:S00]  /*0630*/  NOP ;  /* 0x0000000000007918 */ /* 0x000fc00000000000 */
[----:B------:R-:W-:-:S00]  /*0640*/  NOP ;  /* 0x0000000000007918 */ /* 0x000fc00000000000 */
[----:B------:R-:W-:-:S00]  /*0650*/  NOP ;  /* 0x0000000000007918 */ /* 0x000fc00000000000 */
[----:B------:R-:W-:-:S00]  /*0660*/  NOP ;  /* 0x0000000000007918 */ /* 0x000fc00000000000 */
[----:B------:R-:W-:-:S00]  /*0670*/  NOP ;  /* 0x0000000000007918 */ /* 0x000fc00000000000 */
.L_x_1:


//--------------------- .nv.shared._Z9reductionPfii --------------------------
	.section	.nv.shared._Z9reductionPfii,"aw",@nobits
	.sectionflags	@""
	.align	4
.nv.shared._Z9reductionPfii:
	.zero		3072


//--------------------- .nv.shared.reserved.0     --------------------------
	.section	.nv.shared.reserved.0,"aw",@nobits
	.weak		__nv_reservedSMEM_offset_0_alias
	.size		__nv_reservedSMEM_offset_0_alias, 0, 64
	.other		__nv_reservedSMEM_offset_0_alias,@"STO_CUDA_RESERVED_SHARED STV_DEFAULT"
__nv_reservedSMEM_offset_0_alias:
	.zero		0
	.zero		64


//--------------------- .nv.constant0._Z9reductionPfii --------------------------
	.section	.nv.constant0._Z9reductionPfii,"a",@progbits
	.sectionflags	@""
	.align	4
.nv.constant0._Z9reductionPfii:
	.zero		912


//--------------------- SYMBOLS --------------------------

	.type		.nv.reservedSmem.offset0,@object
	.size		.nv.reservedSmem.offset0,0x4
	.type		.nv.reservedSmem.cap,@object
	.size		.nv.reservedSmem.cap,0x4
